//
// Generated by NVIDIA NVVM Compiler
//
// Compiler Build ID: CL-36424714
// Cuda compilation tools, release 13.0, V13.0.88
// Based on NVVM 20.0.0
//

.version 9.0
.target sm_100
.address_size 64

	// .globl	_Z22matrix_vector_multiplyPdS_S_mm
// _ZZ22matrix_vector_multiplyPdS_S_mmE12partial_sums has been demoted

.visible .entry _Z22matrix_vector_multiplyPdS_S_mm(
	.param .u64 .ptr .align 1 _Z22matrix_vector_multiplyPdS_S_mm_param_0,
	.param .u64 .ptr .align 1 _Z22matrix_vector_multiplyPdS_S_mm_param_1,
	.param .u64 .ptr .align 1 _Z22matrix_vector_multiplyPdS_S_mm_param_2,
	.param .u64 _Z22matrix_vector_multiplyPdS_S_mm_param_3,
	.param .u64 _Z22matrix_vector_multiplyPdS_S_mm_param_4
)
{
	.reg .pred 	%p<10>;
	.reg .b32 	%r<16>;
	.reg .b64 	%rd<24>;
	.reg .b64 	%fd<16>;
	// demoted variable
	.shared .align 8 .b8 _ZZ22matrix_vector_multiplyPdS_S_mmE12partial_sums[2048];
	ld.param.u64 	%rd9, [_Z22matrix_vector_multiplyPdS_S_mm_param_0];
	ld.param.u64 	%rd10, [_Z22matrix_vector_multiplyPdS_S_mm_param_1];
	ld.param.u64 	%rd11, [_Z22matrix_vector_multiplyPdS_S_mm_param_2];
	ld.param.u64 	%rd12, [_Z22matrix_vector_multiplyPdS_S_mm_param_3];
	ld.param.u64 	%rd13, [_Z22matrix_vector_multiplyPdS_S_mm_param_4];
	mov.u32 	%r5, %ctaid.x;
	cvt.u64.u32 	%rd1, %r5;
	mov.u32 	%r6, %tid.x;
	cvt.u64.u32 	%rd2, %r6;
	setp.le.u64 	%p1, %rd13, %rd2;
	mov.f64 	%fd14, 0d0000000000000000;
	@%p1 bra 	$L__BB0_5;
	mul.lo.s64 	%rd3, %rd13, %rd1;
	mov.u32 	%r7, %ntid.x;
	cvt.u64.u32 	%rd4, %r7;
	cvta.to.global.u64 	%rd5, %rd9;
	cvta.to.global.u64 	%rd6, %rd10;
	mov.f64 	%fd14, 0d0000000000000000;
	mov.u64 	%rd23, %rd2;
$L__BB0_2:
	setp.le.u64 	%p2, %rd12, %rd1;
	@%p2 bra 	$L__BB0_4;
	add.s64 	%rd14, %rd23, %rd3;
	shl.b64 	%rd15, %rd14, 3;
	add.s64 	%rd16, %rd5, %rd15;
	ld.global.f64 	%fd7, [%rd16];
	shl.b64 	%rd17, %rd23, 3;
	add.s64 	%rd18, %rd6, %rd17;
	ld.global.f64 	%fd8, [%rd18];
	fma.rn.f64 	%fd14, %fd7, %fd8, %fd14;
$L__BB0_4:
	add.s64 	%rd23, %rd23, %rd4;
	setp.lt.u64 	%p3, %rd23, %rd13;
	@%p3 bra 	$L__BB0_2;
$L__BB0_5:
	cvt.u32.u64 	%r8, %rd2;
	shl.b32 	%r9, %r8, 3;
	mov.u32 	%r10, _ZZ22matrix_vector_multiplyPdS_S_mmE12partial_sums;
	add.s32 	%r1, %r10, %r9;
	st.shared.f64 	[%r1], %fd14;
	bar.sync 	0;
	mov.u32 	%r15, %ntid.x;
	setp.lt.u32 	%p4, %r15, 2;
	@%p4 bra 	$L__BB0_9;
$L__BB0_6:
	shr.u32 	%r4, %r15, 1;
	setp.ge.u32 	%p5, %r8, %r4;
	@%p5 bra 	$L__BB0_8;
	shl.b32 	%r12, %r4, 3;
	add.s32 	%r13, %r1, %r12;
	ld.shared.f64 	%fd9, [%r13];
	ld.shared.f64 	%fd10, [%r1];
	add.f64 	%fd11, %fd9, %fd10;
	st.shared.f64 	[%r1], %fd11;
$L__BB0_8:
	bar.sync 	0;
	setp.gt.u32 	%p6, %r15, 3;
	mov.u32 	%r15, %r4;
	@%p6 bra 	$L__BB0_6;
$L__BB0_9:
	setp.ne.s32 	%p7, %r8, 0;
	setp.le.u64 	%p8, %rd12, %rd1;
	or.pred  	%p9, %p7, %p8;
	@%p9 bra 	$L__BB0_11;
	ld.shared.f64 	%fd12, [_ZZ22matrix_vector_multiplyPdS_S_mmE12partial_sums];
	cvta.to.global.u64 	%rd20, %rd11;
	shl.b64 	%rd21, %rd1, 3;
	add.s64 	%rd22, %rd20, %rd21;
	st.global.f64 	[%rd22], %fd12;
$L__BB0_11:
	ret;

}


// ===== COMPILED SASS (sm_100) =====

	.target	sm_100

	.elftype	@"ET_EXEC"


//--------------------- .note.nv.tkinfo           --------------------------
	.section	.note.nv.tkinfo,"",@"SHT_NOTE"
	.sectionflags	@"SHF_NOTE_NV_TKINFO"
	.tkinfo
        /*0018*/ 	.word	0x00000002
        /*0030*/ 	.string	""
        /*0030*/ 	.string	"ptxas"
        /*0030*/ 	.string	"Cuda compilation tools, release 13.0, V13.0.88"
        /*0030*/ 	.string	"Build cuda_13.0.r13.0/compiler.36424714_0"
        /*0030*/ 	.string	"-arch sm_100 -m 64 "



//--------------------- .note.nv.cuinfo           --------------------------
	.section	.note.nv.cuinfo,"",@"SHT_NOTE"
	.sectionflags	@"SHF_NOTE_NV_CUINFO"
        /*0018*/ 	.short	0x0002
        /*001a*/ 	.short	0x0064
        /*001c*/ 	.short	0x0082
	.zero		2


//--------------------- .nv.info                  --------------------------
	.section	.nv.info,"",@"SHT_CUDA_INFO"
	.align	4


	//----- nvinfo : EIATTR_REGCOUNT
	.align		4
        /*0000*/ 	.byte	0x04, 0x2f
        /*0002*/ 	.short	(.L_1 - .L_0)
	.align		4
.L_0:
        /*0004*/ 	.word	index@(_Z22matrix_vector_multiplyPdS_S_mm)
        /*0008*/ 	.word	0x00000014


	//----- nvinfo : EIATTR_FRAME_SIZE
	.align		4
.L_1:
        /*000c*/ 	.byte	0x04, 0x11
        /*000e*/ 	.short	(.L_3 - .L_2)
	.align		4
.L_2:
        /*0010*/ 	.word	index@(_Z22matrix_vector_multiplyPdS_S_mm)
        /*0014*/ 	.word	0x00000000


	//----- nvinfo : EIATTR_MIN_STACK_SIZE
	.align		4
.L_3:
        /*0018*/ 	.byte	0x04, 0x12
        /*001a*/ 	.short	(.L_5 - .L_4)
	.align		4
.L_4:
        /*001c*/ 	.word	index@(_Z22matrix_vector_multiplyPdS_S_mm)
        /*0020*/ 	.word	0x00000000
.L_5:


//--------------------- .nv.compat                --------------------------
	.section	.nv.compat,"",@"SHT_CUDA_COMPAT_INFO"
	.align	4
        /*0000*/ 	.byte	0x02, 0x09, 0x00, 0x00, 0x02, 0x02, 0x01, 0x00, 0x02, 0x05, 0x05, 0x00, 0x03, 0x07, 0x01, 0x01
        /*0010*/ 	.byte	0x02, 0x03, 0x00, 0x00, 0x02, 0x06, 0x01, 0x00, 0x04, 0x0b, 0x08, 0x00, 0x01, 0x00, 0x00, 0x00
        /*0020*/ 	.byte	0x00, 0x00, 0x00, 0x00


//--------------------- .nv.info._Z22matrix_vector_multiplyPdS_S_mm --------------------------
	.section	.nv.info._Z22matrix_vector_multiplyPdS_S_mm,"",@"SHT_CUDA_INFO"
	.sectionflags	@""
	.align	4


	//----- nvinfo : EIATTR_CUDA_API_VERSION
	.align		4
        /*0000*/ 	.byte	0x04, 0x37
        /*0002*/ 	.short	(.L_7 - .L_6)
.L_6:
        /*0004*/ 	.word	0x00000082


	//----- nvinfo : EIATTR_KPARAM_INFO
	.align		4
.L_7:
        /*0008*/ 	.byte	0x04, 0x17
        /*000a*/ 	.short	(.L_9 - .L_8)
.L_8:
        /*000c*/ 	.word	0x00000000
        /*0010*/ 	.short	0x0004
        /*0012*/ 	.short	0x0020
        /*0014*/ 	.byte	0x00, 0xf0, 0x21, 0x00


	//----- nvinfo : EIATTR_KPARAM_INFO
	.align		4
.L_9:
        /*0018*/ 	.byte	0x04, 0x17
        /*001a*/ 	.short	(.L_11 - .L_10)
.L_10:
        /*001c*/ 	.word	0x00000000
        /*0020*/ 	.short	0x0003
        /*0022*/ 	.short	0x0018
        /*0024*/ 	.byte	0x00, 0xf0, 0x21, 0x00


	//----- nvinfo : EIATTR_KPARAM_INFO
	.align		4
.L_11:
        /*0028*/ 	.byte	0x04, 0x17
        /*002a*/ 	.short	(.L_13 - .L_12)
.L_12:
        /*002c*/ 	.word	0x00000000
        /*0030*/ 	.short	0x0002
        /*0032*/ 	.short	0x0010
        /*0034*/ 	.byte	0x00, 0xf5, 0x21, 0x00


	//----- nvinfo : EIATTR_KPARAM_INFO
	.align		4
.L_13:
        /*0038*/ 	.byte	0x04, 0x17
        /*003a*/ 	.short	(.L_15 - .L_14)
.L_14:
        /*003c*/ 	.word	0x00000000
        /*0040*/ 	.short	0x0001
        /*0042*/ 	.short	0x0008
        /*0044*/ 	.byte	0x00, 0xf5, 0x21, 0x00


	//----- nvinfo : EIATTR_KPARAM_INFO
	.align		4
.L_15:
        /*0048*/ 	.byte	0x04, 0x17
        /*004a*/ 	.short	(.L_17 - .L_16)
.L_16:
        /*004c*/ 	.word	0x00000000
        /*0050*/ 	.short	0x0000
        /*0052*/ 	.short	0x0000
        /*0054*/ 	.byte	0x00, 0xf5, 0x21, 0x00


	//----- nvinfo : EIATTR_SPARSE_MMA_MASK
	.align		4
.L_17:
        /*0058*/ 	.byte	0x03, 0x50
        /*005a*/ 	.short	0x0000


	//----- nvinfo : EIATTR_MAXREG_COUNT
	.align		4
        /*005c*/ 	.byte	0x03, 0x1b
        /*005e*/ 	.short	0x00ff


	//----- nvinfo : EIATTR_NUM_BARRIERS
	.align		4
        /*0060*/ 	.byte	0x02, 0x4c
        /*0062*/ 	.byte	0x01
	.zero		1


	//----- nvinfo : EIATTR_MERCURY_ISA_VERSION
	.align		4
        /*0064*/ 	.byte	0x03, 0x5f
        /*0066*/ 	.short	0x0101


	//----- nvinfo : EIATTR_VRC_CTA_INIT_COUNT
	.align		4
        /*0068*/ 	.byte	0x02, 0x4a
	.zero		1
	.zero		1


	//----- nvinfo : EIATTR_EXIT_INSTR_OFFSETS
	.align		4
        /*006c*/ 	.byte	0x04, 0x1c
        /*006e*/ 	.short	(.L_19 - .L_18)


	//   ....[0]....
.L_18:
        /*0070*/ 	.word	0x000003e0


	//   ....[1]....
        /*0074*/ 	.word	0x00000490


	//----- nvinfo : EIATTR_CRS_STACK_SIZE
	.align		4
.L_19:
        /*0078*/ 	.byte	0x04, 0x1e
        /*007a*/ 	.short	(.L_21 - .L_20)
.L_20:
        /*007c*/ 	.word	0x00000000


	//----- nvinfo : EIATTR_CBANK_PARAM_SIZE
	.align		4
.L_21:
        /*0080*/ 	.byte	0x03, 0x19
        /*0082*/ 	.short	0x0028


	//----- nvinfo : EIATTR_PARAM_CBANK
	.align		4
        /*0084*/ 	.byte	0x04, 0x0a
        /*0086*/ 	.short	(.L_23 - .L_22)
	.align		4
.L_22:
        /*0088*/ 	.word	index@(.nv.constant0._Z22matrix_vector_multiplyPdS_S_mm)
        /*008c*/ 	.short	0x0380
        /*008e*/ 	.short	0x0028


	//----- nvinfo : EIATTR_SW_WAR
	.align		4
.L_23:
        /*0090*/ 	.byte	0x04, 0x36
        /*0092*/ 	.short	(.L_25 - .L_24)
.L_24:
        /*0094*/ 	.word	0x00000008
.L_25:


//--------------------- .nv.callgraph             --------------------------
	.section	.nv.callgraph,"",@"SHT_CUDA_CALLGRAPH"
	.align	4
	.sectionentsize	8
	.align		4
        /*0000*/ 	.word	0x00000000
	.align		4
        /*0004*/ 	.word	0xffffffff
	.align		4
        /*0008*/ 	.word	0x00000000
	.align		4
        /*000c*/ 	.word	0xfffffffe
	.align		4
        /*0010*/ 	.word	0x00000000
	.align		4
        /*0014*/ 	.word	0xfffffffd
	.align		4
        /*0018*/ 	.word	0x00000000
	.align		4
        /*001c*/ 	.word	0xfffffffc


//--------------------- .text._Z22matrix_vector_multiplyPdS_S_mm --------------------------
	.section	.text._Z22matrix_vector_multiplyPdS_S_mm,"ax",@progbits
	.align	128
        .global         _Z22matrix_vector_multiplyPdS_S_mm
        .type           _Z22matrix_vector_multiplyPdS_S_mm,@function
        .size           _Z22matrix_vector_multiplyPdS_S_mm,(.L_x_6 - _Z22matrix_vector_multiplyPdS_S_mm)
        .other          _Z22matrix_vector_multiplyPdS_S_mm,@"STO_CUDA_ENTRY STV_DEFAULT"
_Z22matrix_vector_multiplyPdS_S_mm:
.text._Z22matrix_vector_multiplyPdS_S_mm:
[----:B------:R-:W-:Y:S01]  /*0000*/  LDC R1, c[0x0][0x37c] ;  /* 0x0000df00ff017b82 */ /* 0x000fe20000000800 */
[----:B------:R-:W0:Y:S01]  /*0010*/  S2R R0, SR_TID.X ;  /* 0x0000000000007919 */ /* 0x000e220000002100 */
[----:B------:R-:W0:Y:S06]  /*0020*/  LDCU.64 UR4, c[0x0][0x3a0] ;  /* 0x00007400ff0477ac */ /* 0x000e2c0008000a00 */
[----:B------:R-:W1:Y:S01]  /*0030*/  LDC.64 R16, c[0x0][0x398] ;  /* 0x0000e600ff107b82 */ /* 0x000e620000000a00 */
[----:B------:R-:W-:Y:S01]  /*0040*/  BSSY.RECONVERGENT B0, `(.L_x_0) ;  /* 0x0000021000007945 */ /* 0x000fe20003800200 */
[----:B------:R-:W-:Y:S01]  /*0050*/  CS2R R2, SRZ ;  /* 0x0000000000027805 */ /* 0x000fe2000001ff00 */
[----:B------:R-:W2:Y:S05]  /*0060*/  LDCU.64 UR6, c[0x0][0x358] ;  /* 0x00006b00ff0677ac */ /* 0x000eaa0008000a00 */
[----:B------:R-:W3:Y:S01]  /*0070*/  S2UR UR8, SR_CTAID.X ;  /* 0x00000000000879c3 */ /* 0x000ee20000002500 */
[----:B0-----:R-:W-:-:S04]  /*0080*/  ISETP.GE.U32.AND P0, PT, R0, UR4, PT ;  /* 0x0000000400007c0c */ /* 0x001fc8000bf06070 */
[----:B------:R-:W-:-:S13]  /*0090*/  ISETP.GE.U32.AND.EX P0, PT, RZ, UR5, PT, P0 ;  /* 0x00000005ff007c0c */ /* 0x000fda000bf06100 */
[----:B--23--:R-:W-:Y:S05]  /*00a0*/  @P0 BRA `(.L_x_1) ;  /* 0x0000000000680947 */ /* 0x00cfea0003800000 */
[----:B------:R-:W0:Y:S01]  /*00b0*/  LDC.64 R2, c[0x0][0x398] ;  /* 0x0000e600ff027b82 */ /* 0x000e220000000a00 */
[----:B------:R-:W-:Y:S02]  /*00c0*/  IMAD.MOV.U32 R13, RZ, RZ, R0 ;  /* 0x000000ffff0d7224 */ /* 0x000fe400078e0000 */
[----:B------:R-:W-:-:S05]  /*00d0*/  IMAD.MOV.U32 R14, RZ, RZ, RZ ;  /* 0x000000ffff0e7224 */ /* 0x000fca00078e00ff */
[----:B------:R-:W2:Y:S08]  /*00e0*/  LDC R12, c[0x0][0x360] ;  /* 0x0000d800ff0c7b82 */ /* 0x000eb00000000800 */
[----:B------:R-:W3:Y:S01]  /*00f0*/  LDC.64 R4, c[0x0][0x3a0] ;  /* 0x0000e800ff047b82 */ /* 0x000ee20000000a00 */
[----:B0-----:R-:W-:-:S04]  /*0100*/  ISETP.LE.U32.AND P0, PT, R2, UR8, PT ;  /* 0x0000000802007c0c */ /* 0x001fc8000bf03070 */
[----:B------:R-:W-:Y:S02]  /*0110*/  ISETP.GE.U32.AND.EX P0, PT, RZ, R3, PT, P0 ;  /* 0x00000003ff00720c */ /* 0x000fe40003f06100 */
[----:B------:R-:W-:-:S11]  /*0120*/  CS2R R2, SRZ ;  /* 0x0000000000027805 */ /* 0x000fd6000001ff00 */
.L_x_2:
[----:B------:R-:W0:Y:S01]  /*0130*/  LDC.64 R8, c[0x0][0x388] ;  /* 0x0000e200ff087b82 */ /* 0x000e220000000a00 */
[----:B------:R-:W-:Y:S02]  /*0140*/  @!P0 IMAD.MOV.U32 R6, RZ, RZ, R13 ;  /* 0x000000ffff068224 */ /* 0x000fe400078e000d */
[----:B------:R-:W-:Y:S02]  /*0150*/  @!P0 IMAD.MOV.U32 R7, RZ, RZ, R14 ;  /* 0x000000ffff078224 */ /* 0x000fe400078e000e */
[----:B---3--:R-:W-:-:S03]  /*0160*/  @!P0 IMAD.WIDE.U32 R6, R4, UR8, R6 ;  /* 0x0000000804068c25 */ /* 0x008fc6000f8e0006 */
[----:B------:R-:W3:Y:S01]  /*0170*/  LDC.64 R10, c[0x0][0x380] ;  /* 0x0000e000ff0a7b82 */ /* 0x000ee20000000a00 */
[----:B------:R-:W-:Y:S01]  /*0180*/  @!P0 IMAD R7, R5, UR8, R7 ;  /* 0x0000000805078c24 */ /* 0x000fe2000f8e0207 */
[----:B0-----:R-:W-:-:S04]  /*0190*/  @!P0 LEA R8, P2, R13, R8, 0x3 ;  /* 0x000000080d088211 */ /* 0x001fc800078418ff */
[----:B------:R-:W-:Y:S02]  /*01a0*/  @!P0 LEA.HI.X R9, R13, R9, R14, 0x3, P2 ;  /* 0x000000090d098211 */ /* 0x000fe400010f1c0e */
[----:B---3--:R-:W-:-:S04]  /*01b0*/  @!P0 LEA R10, P1, R6, R10, 0x3 ;  /* 0x0000000a060a8211 */ /* 0x008fc800078218ff */
[----:B------:R-:W3:Y:S01]  /*01c0*/  @!P0 LDG.E.64 R8, desc[UR6][R8.64] ;  /* 0x0000000608088981 */ /* 0x000ee2000c1e1b00 */
[----:B------:R-:W-:-:S05]  /*01d0*/  @!P0 LEA.HI.X R11, R6, R11, R7, 0x3, P1 ;  /* 0x0000000b060b8211 */ /* 0x000fca00008f1c07 */
[----:B------:R-:W3:Y:S01]  /*01e0*/  @!P0 LDG.E.64 R6, desc[UR6][R10.64] ;  /* 0x000000060a068981 */ /* 0x000ee2000c1e1b00 */
[----:B--2---:R-:W-:-:S05]  /*01f0*/  IADD3 R13, P1, PT, R12, R13, RZ ;  /* 0x0000000d0c0d7210 */ /* 0x004fca0007f3e0ff */
[----:B------:R-:W-:Y:S01]  /*0200*/  IMAD.X R14, RZ, RZ, R14, P1 ;  /* 0x000000ffff0e7224 */ /* 0x000fe200008e060e */
[----:B------:R-:W-:-:S04]  /*0210*/  ISETP.GE.U32.AND P1, PT, R13, R4, PT ;  /* 0x000000040d00720c */ /* 0x000fc80003f26070 */
[----:B------:R-:W-:Y:S01]  /*0220*/  ISETP.GE.U32.AND.EX P1, PT, R14, R5, PT, P1 ;  /* 0x000000050e00720c */ /* 0x000fe20003f26110 */
[----:B---3--:R-:W-:-:S12]  /*0230*/  @!P0 DFMA R2, R6, R8, R2 ;  /* 0x000000080602822b */ /* 0x008fd80000000002 */
[----:B------:R-:W-:Y:S05]  /*0240*/  @!P1 BRA `(.L_x_2) ;  /* 0xfffffffc00b89947 */ /* 0x000fea000383ffff */
.L_x_1:
[----:B------:R-:W-:Y:S05]  /*0250*/  BSYNC.RECONVERGENT B0 ;  /* 0x0000000000007941 */ /* 0x000fea0003800200 */
.L_x_0:
[----:B------:R-:W0:Y:S01]  /*0260*/  S2UR UR5, SR_CgaCtaId ;  /* 0x00000000000579c3 */ /* 0x000e220000008800 */
[----:B------:R-:W-:Y:S01]  /*0270*/  UMOV UR4, 0x400 ;  /* 0x0000040000047882 */ /* 0x000fe20000000000 */
[----:B------:R-:W2:Y:S01]  /*0280*/  LDCU UR9, c[0x0][0x360] ;  /* 0x00006c00ff0977ac */ /* 0x000ea20008000800 */
[----:B-1----:R-:W-:-:S04]  /*0290*/  ISETP.LE.U32.AND P0, PT, R16, UR8, PT ;  /* 0x0000000810007c0c */ /* 0x002fc8000bf03070 */
[----:B------:R-:W-:-:S04]  /*02a0*/  ISETP.GE.U32.AND.EX P0, PT, RZ, R17, PT, P0 ;  /* 0x00000011ff00720c */ /* 0x000fc80003f06100 */
[----:B------:R-:W-:Y:S01]  /*02b0*/  ISETP.NE.OR P0, PT, R0, RZ, P0 ;  /* 0x000000ff0000720c */ /* 0x000fe20000705670 */
[----:B--2---:R-:W-:Y:S02]  /*02c0*/  UISETP.GE.U32.AND UP0, UPT, UR9, 0x2, UPT ;  /* 0x000000020900788c */ /* 0x004fe4000bf06070 */
[----:B0-----:R-:W-:-:S06]  /*02d0*/  ULEA UR4, UR5, UR4, 0x18 ;  /* 0x0000000405047291 */ /* 0x001fcc000f8ec0ff */
[----:B------:R-:W-:-:S05]  /*02e0*/  LEA R7, R0, UR4, 0x3 ;  /* 0x0000000400077c11 */ /* 0x000fca000f8e18ff */
[----:B------:R0:W-:Y:S01]  /*02f0*/  STS.64 [R7], R2 ;  /* 0x0000000207007388 */ /* 0x0001e20000000a00 */
[----:B------:R-:W-:Y:S06]  /*0300*/  BAR.SYNC.DEFER_BLOCKING 0x0 ;  /* 0x0000000000007b1d */ /* 0x000fec0000010000 */
[----:B------:R-:W-:Y:S05]  /*0310*/  BRA.U !UP0, `(.L_x_3) ;  /* 0x0000000108307547 */ /* 0x000fea000b800000 */
[----:B------:R-:W-:-:S07]  /*0320*/  IMAD.U32 R6, RZ, RZ, UR9 ;  /* 0x00000009ff067e24 */ /* 0x000fce000f8e00ff */
.L_x_4:
[----:B------:R-:W-:-:S04]  /*0330*/  SHF.R.U32.HI R9, RZ, 0x1, R6 ;  /* 0x00000001ff097819 */ /* 0x000fc80000011606 */
[----:B------:R-:W-:-:S13]  /*0340*/  ISETP.GE.U32.AND P1, PT, R0, R9, PT ;  /* 0x000000090000720c */ /* 0x000fda0003f26070 */
[----:B------:R-:W-:Y:S01]  /*0350*/  @!P1 IMAD R8, R9, 0x8, R7 ;  /* 0x0000000809089824 */ /* 0x000fe200078e0207 */
[----:B------:R-:W-:Y:S04]  /*0360*/  @!P1 LDS.64 R4, [R7] ;  /* 0x0000000007049984 */ /* 0x000fe80000000a00 */
[----:B0-----:R-:W0:Y:S02]  /*0370*/  @!P1 LDS.64 R2, [R8] ;  /* 0x0000000008029984 */ /* 0x001e240000000a00 */
[----:B0-----:R-:W-:-:S07]  /*0380*/  @!P1 DADD R2, R2, R4 ;  /* 0x0000000002029229 */ /* 0x001fce0000000004 */
[----:B------:R1:W-:Y:S01]  /*0390*/  @!P1 STS.64 [R7], R2 ;  /* 0x0000000207009388 */ /* 0x0003e20000000a00 */
[----:B------:R-:W-:Y:S01]  /*03a0*/  BAR.SYNC.DEFER_BLOCKING 0x0 ;  /* 0x0000000000007b1d */ /* 0x000fe20000010000 */
[----:B------:R-:W-:Y:S01]  /*03b0*/  ISETP.GT.U32.AND P1, PT, R6, 0x3, PT ;  /* 0x000000030600780c */ /* 0x000fe20003f24070 */
[----:B------:R-:W-:-:S12]  /*03c0*/  IMAD.MOV.U32 R6, RZ, RZ, R9 ;  /* 0x000000ffff067224 */ /* 0x000fd800078e0009 */
[----:B-1----:R-:W-:Y:S05]  /*03d0*/  @P1 BRA `(.L_x_4) ;  /* 0xfffffffc00d41947 */ /* 0x002fea000383ffff */
.L_x_3:
[----:B------:R-:W-:Y:S05]  /*03e0*/  @P0 EXIT ;  /* 0x000000000000094d */ /* 0x000fea0003800000 */
[----:B------:R-:W1:Y:S01]  /*03f0*/  S2UR UR5, SR_CgaCtaId ;  /* 0x00000000000579c3 */ /* 0x000e620000008800 */
[----:B------:R-:W-:Y:S02]  /*0400*/  UMOV UR4, 0x400 ;  /* 0x0000040000047882 */ /* 0x000fe40000000000 */
[----:B-1----:R-:W-:-:S09]  /*0410*/  ULEA UR4, UR5, UR4, 0x18 ;  /* 0x0000000405047291 */ /* 0x002fd2000f8ec0ff */
[----:B0-----:R-:W0:Y:S02]  /*0420*/  LDS.64 R2, [UR4] ;  /* 0x00000004ff027984 */ /* 0x001e240008000a00 */
[----:B------:R-:W1:Y:S02]  /*0430*/  LDCU.64 UR4, c[0x0][0x390] ;  /* 0x00007200ff0477ac */ /* 0x000e640008000a00 */
[----:B-1----:R-:W-:-:S04]  /*0440*/  ULEA UR4, UP0, UR8, UR4, 0x3 ;  /* 0x0000000408047291 */ /* 0x002fc8000f8018ff */
[----:B------:R-:W-:Y:S02]  /*0450*/  ULEA.HI.X UR5, UR8, UR5, URZ, 0x3, UP0 ;  /* 0x0000000508057291 */ /* 0x000fe400080f1cff */
[----:B------:R-:W-:-:S04]  /*0460*/  IMAD.U32 R4, RZ, RZ, UR4 ;  /* 0x00000004ff047e24 */ /* 0x000fc8000f8e00ff */
[----:B------:R-:W-:-:S05]  /*0470*/  IMAD.U32 R5, RZ, RZ, UR5 ;  /* 0x00000005ff057e24 */ /* 0x000fca000f8e00ff */
[----:B0-----:R-:W-:Y:S01]  /*0480*/  STG.E.64 desc[UR6][R4.64], R2 ;  /* 0x0000000204007986 */ /* 0x001fe2000c101b06 */
[----:B------:R-:W-:Y:S05]  /*0490*/  EXIT ;  /* 0x000000000000794d */ /* 0x000fea0003800000 */
.L_x_5:
[----:B------:R-:W-:-:S00]  /*04a0*/  BRA `(.L_x_5) ;  /* 0xfffffffc00fc7947 */ /* 0x000fc0000383ffff */
[----:B------:R-:W-:-:S00]  /*04b0*/  NOP ;  /* 0x0000000000007918 */ /* 0x000fc00000000000 */
        /* <DEDUP_REMOVED lines=12> */
.L_x_6:


//--------------------- .nv.shared._Z22matrix_vector_multiplyPdS_S_mm --------------------------
	.section	.nv.shared._Z22matrix_vector_multiplyPdS_S_mm,"aw",@nobits
	.sectionflags	@""
	.align	8
.nv.shared._Z22matrix_vector_multiplyPdS_S_mm:
	.zero		3072


//--------------------- .nv.shared.reserved.0     --------------------------
	.section	.nv.shared.reserved.0,"aw",@nobits
	.weak		__nv_reservedSMEM_offset_0_alias
	.size		__nv_reservedSMEM_offset_0_alias, 0, 64
	.other		__nv_reservedSMEM_offset_0_alias,@"STO_CUDA_RESERVED_SHARED STV_DEFAULT"
__nv_reservedSMEM_offset_0_alias:
	.zero		0
	.zero		64


//--------------------- .nv.constant0._Z22matrix_vector_multiplyPdS_S_mm --------------------------
	.section	.nv.constant0._Z22matrix_vector_multiplyPdS_S_mm,"a",@progbits
	.sectionflags	@""
	.align	4
.nv.constant0._Z22matrix_vector_multiplyPdS_S_mm:
	.zero		936


//--------------------- SYMBOLS --------------------------

	.type		.nv.reservedSmem.offset0,@object
	.size		.nv.reservedSmem.offset0,0x4
	.type		.nv.reservedSmem.cap,@object
	.size		.nv.reservedSmem.cap,0x4
